	.headerflags	@"EF_CUDA_TEXMODE_UNIFIED EF_CUDA_64BIT_ADDRESS EF_CUDA_ACCELERATORS EF_CUDA_SM90 EF_CUDA_VIRTUAL_SM(EF_CUDA_SM90)"
	.elftype	@"ET_EXEC"


//--------------------- .nv.info                  --------------------------
	.section	.nv.info,"",@"SHT_CUDA_INFO"
	.align	4


	//----- nvinfo : EIATTR_REGCOUNT
	.align		4
        /*0000*/ 	.byte	0x04, 0x2f
        /*0002*/ 	.short	(.L_3 - .L_2)
	.align		4
.L_2:
        /*0004*/ 	.word	index@(triton_poi_fused__native_batch_norm_legit_no_training_cat_convolution_relu_4)
        /*0008*/ 	.word	0x00000017


	//----- nvinfo : EIATTR_MIN_STACK_SIZE
	.align		4
.L_3:
        /*000c*/ 	.byte	0x04, 0x12
        /*000e*/ 	.short	(.L_5 - .L_4)
	.align		4
.L_4:
        /*0010*/ 	.word	index@(triton_poi_fused__native_batch_norm_legit_no_training_cat_convolution_relu_4)
        /*0014*/ 	.word	0x00000000


	//----- nvinfo : EIATTR_FRAME_SIZE
	.align		4
.L_5:
        /*0018*/ 	.byte	0x04, 0x11
        /*001a*/ 	.short	(.L_7 - .L_6)
	.align		4
.L_6:
        /*001c*/ 	.word	index@(triton_poi_fused__native_batch_norm_legit_no_training_cat_convolution_relu_4)
        /*0020*/ 	.word	0x00000000


	//----- nvinfo : EIATTR_MIN_STACK_SIZE
	.align		4
.L_7:
        /*0024*/ 	.byte	0x04, 0x12
        /*0026*/ 	.short	(.L_9 - .L_8)
	.align		4
.L_8:
        /*0028*/ 	.word	index@(triton_poi_fused__native_batch_norm_legit_no_training_cat_convolution_relu_4)
        /*002c*/ 	.word	0x00000000
.L_9:


//--------------------- .nv.info.triton_poi_fused__native_batch_norm_legit_no_training_cat_convolution_relu_4 --------------------------
	.section	.nv.info.triton_poi_fused__native_batch_norm_legit_no_training_cat_convolution_relu_4,"",@"SHT_CUDA_INFO"
	.sectionflags	@""
	.align	4


	//----- nvinfo : EIATTR_CUDA_API_VERSION
	.align		4
        /*0000*/ 	.byte	0x04, 0x37
        /*0002*/ 	.short	(.L_11 - .L_10)
.L_10:
        /*0004*/ 	.word	0x0000007c


	//----- nvinfo : EIATTR_KPARAM_INFO
	.align		4
.L_11:
        /*0008*/ 	.byte	0x04, 0x17
        /*000a*/ 	.short	(.L_13 - .L_12)
.L_12:
        /*000c*/ 	.word	0x00000000
        /*0010*/ 	.short	0x0009
        /*0012*/ 	.short	0x0048
        /*0014*/ 	.byte	0x00, 0xf0, 0x11, 0x00


	//----- nvinfo : EIATTR_KPARAM_INFO
	.align		4
.L_13:
        /*0018*/ 	.byte	0x04, 0x17
        /*001a*/ 	.short	(.L_15 - .L_14)
.L_14:
        /*001c*/ 	.word	0x00000000
        /*0020*/ 	.short	0x0008
        /*0022*/ 	.short	0x0040
        /*0024*/ 	.byte	0x00, 0xf4, 0x21, 0x00


	//----- nvinfo : EIATTR_KPARAM_INFO
	.align		4
.L_15:
        /*0028*/ 	.byte	0x04, 0x17
        /*002a*/ 	.short	(.L_17 - .L_16)
.L_16:
        /*002c*/ 	.word	0x00000000
        /*0030*/ 	.short	0x0007
        /*0032*/ 	.short	0x0038
        /*0034*/ 	.byte	0x00, 0xf4, 0x21, 0x00


	//----- nvinfo : EIATTR_KPARAM_INFO
	.align		4
.L_17:
        /*0038*/ 	.byte	0x04, 0x17
        /*003a*/ 	.short	(.L_19 - .L_18)
.L_18:
        /*003c*/ 	.word	0x00000000
        /*0040*/ 	.short	0x0006
        /*0042*/ 	.short	0x0030
        /*0044*/ 	.byte	0x00, 0xf4, 0x21, 0x00


	//----- nvinfo : EIATTR_KPARAM_INFO
	.align		4
.L_19:
        /*0048*/ 	.byte	0x04, 0x17
        /*004a*/ 	.short	(.L_21 - .L_20)
.L_20:
        /*004c*/ 	.word	0x00000000
        /*0050*/ 	.short	0x0005
        /*0052*/ 	.short	0x0028
        /*0054*/ 	.byte	0x00, 0xf4, 0x21, 0x00


	//----- nvinfo : EIATTR_KPARAM_INFO
	.align		4
.L_21:
        /*0058*/ 	.byte	0x04, 0x17
        /*005a*/ 	.short	(.L_23 - .L_22)
.L_22:
        /*005c*/ 	.word	0x00000000
        /*0060*/ 	.short	0x0004
        /*0062*/ 	.short	0x0020
        /*0064*/ 	.byte	0x00, 0xf4, 0x21, 0x00


	//----- nvinfo : EIATTR_KPARAM_INFO
	.align		4
.L_23:
        /*0068*/ 	.byte	0x04, 0x17
        /*006a*/ 	.short	(.L_25 - .L_24)
.L_24:
        /*006c*/ 	.word	0x00000000
        /*0070*/ 	.short	0x0003
        /*0072*/ 	.short	0x0018
        /*0074*/ 	.byte	0x00, 0xf4, 0x21, 0x00


	//----- nvinfo : EIATTR_KPARAM_INFO
	.align		4
.L_25:
        /*0078*/ 	.byte	0x04, 0x17
        /*007a*/ 	.short	(.L_27 - .L_26)
.L_26:
        /*007c*/ 	.word	0x00000000
        /*0080*/ 	.short	0x0002
        /*0082*/ 	.short	0x0010
        /*0084*/ 	.byte	0x00, 0xf4, 0x21, 0x00


	//----- nvinfo : EIATTR_KPARAM_INFO
	.align		4
.L_27:
        /*0088*/ 	.byte	0x04, 0x17
        /*008a*/ 	.short	(.L_29 - .L_28)
.L_28:
        /*008c*/ 	.word	0x00000000
        /*0090*/ 	.short	0x0001
        /*0092*/ 	.short	0x0008
        /*0094*/ 	.byte	0x00, 0xf4, 0x21, 0x00


	//----- nvinfo : EIATTR_KPARAM_INFO
	.align		4
.L_29:
        /*0098*/ 	.byte	0x04, 0x17
        /*009a*/ 	.short	(.L_31 - .L_30)
.L_30:
        /*009c*/ 	.word	0x00000000
        /*00a0*/ 	.short	0x0000
        /*00a2*/ 	.short	0x0000
        /*00a4*/ 	.byte	0x00, 0xf4, 0x21, 0x00


	//----- nvinfo : EIATTR_SPARSE_MMA_MASK
	.align		4
.L_31:
        /*00a8*/ 	.byte	0x03, 0x50
        /*00aa*/ 	.short	0x0000


	//----- nvinfo : EIATTR_MAXREG_COUNT
	.align		4
        /*00ac*/ 	.byte	0x03, 0x1b
        /*00ae*/ 	.short	0x00ff


	//----- nvinfo : EIATTR_EXIT_INSTR_OFFSETS
	.align		4
        /*00b0*/ 	.byte	0x04, 0x1c
        /*00b2*/ 	.short	(.L_33 - .L_32)


	//   ....[0]....
.L_32:
        /*00b4*/ 	.word	0x00000480


	//----- nvinfo : EIATTR_REQNTID
	.align		4
.L_33:
        /*00b8*/ 	.byte	0x04, 0x10
        /*00ba*/ 	.short	(.L_35 - .L_34)
.L_34:
        /*00bc*/ 	.word	0x00000100
        /*00c0*/ 	.word	0x00000001
        /*00c4*/ 	.word	0x00000001


	//----- nvinfo : EIATTR_CBANK_PARAM_SIZE
	.align		4
.L_35:
        /*00c8*/ 	.byte	0x03, 0x19
        /*00ca*/ 	.short	0x004c


	//----- nvinfo : EIATTR_PARAM_CBANK
	.align		4
        /*00cc*/ 	.byte	0x04, 0x0a
        /*00ce*/ 	.short	(.L_37 - .L_36)
	.align		4
.L_36:
        /*00d0*/ 	.word	index@(.nv.constant0.triton_poi_fused__native_batch_norm_legit_no_training_cat_convolution_relu_4)
        /*00d4*/ 	.short	0x0210
        /*00d6*/ 	.short	0x004c


	//----- nvinfo : EIATTR_SW_WAR
	.align		4
.L_37:
        /*00d8*/ 	.byte	0x04, 0x36
        /*00da*/ 	.short	(.L_39 - .L_38)
.L_38:
        /*00dc*/ 	.word	0x00000008
.L_39:


//--------------------- .nv.callgraph             --------------------------
	.section	.nv.callgraph,"",@"SHT_CUDA_CALLGRAPH"
	.align	4
	.sectionentsize	8
	.align		4
        /*0000*/ 	.word	0x00000000
	.align		4
        /*0004*/ 	.word	0xffffffff
	.align		4
        /*0008*/ 	.word	0x00000000
	.align		4
        /*000c*/ 	.word	0xfffffffe
	.align		4
        /*0010*/ 	.word	0x00000000
	.align		4
        /*0014*/ 	.word	0xfffffffd
	.align		4
        /*0018*/ 	.word	0x00000000
	.align		4
        /*001c*/ 	.word	0xfffffffc


//--------------------- .nv.constant4             --------------------------
	.section	.nv.constant4,"a",@progbits
	.align	8
	.align		8
.nv.constant4:
        /*0000*/ 	.dword	_$_str
	.align		8
        /*0008*/ 	.dword	_$_str_$_2


//--------------------- .text.triton_poi_fused__native_batch_norm_legit_no_training_cat_convolution_relu_4 --------------------------
	.section	.text.triton_poi_fused__native_batch_norm_legit_no_training_cat_convolution_relu_4,"ax",@progbits
	.align	128
        .global         triton_poi_fused__native_batch_norm_legit_no_training_cat_convolution_relu_4
        .type           triton_poi_fused__native_batch_norm_legit_no_training_cat_convolution_relu_4,@function
        .size           triton_poi_fused__native_batch_norm_legit_no_training_cat_convolution_relu_4,(.L_x_1 - triton_poi_fused__native_batch_norm_legit_no_training_cat_convolution_relu_4)
        .other          triton_poi_fused__native_batch_norm_legit_no_training_cat_convolution_relu_4,@"STO_CUDA_ENTRY STV_DEFAULT"
triton_poi_fused__native_batch_norm_legit_no_training_cat_convolution_relu_4:
.text.triton_poi_fused__native_batch_norm_legit_no_training_cat_convolution_relu_4:
[----:B------:R-:W-:Y:S01]  /*0000*/  LDC R1, c[0x0][0x28] ;  /* 0x00000a00ff017b82 */ /* 0x000fe20000000800 */
[----:B------:R-:W1:Y:S07]  /*0010*/  S2R R0, SR_TID.X ;  /* 0x0000000000007919 */ /* 0x000e6e0000002100 */
[----:B------:R-:W2:Y:S01]  /*0020*/  LDC.64 R14, c[0x0][0x228] ;  /* 0x00008a00ff0e7b82 */ /* 0x000ea20000000a00 */
[----:B------:R-:W-:Y:S01]  /*0030*/  ULDC.64 UR4, c[0x0][0x208] ;  /* 0x0000820000047ab9 */ /* 0x000fe20000000a00 */
[----:B------:R-:W3:Y:S06]  /*0040*/  S2R R5, SR_CTAID.X ;  /* 0x0000000000057919 */ /* 0x000eec0000002500 */
[----:B------:R-:W4:Y:S08]  /*0050*/  LDC.64 R10, c[0x0][0x218] ;  /* 0x00008600ff0a7b82 */ /* 0x000f300000000a00 */
[----:B------:R-:W5:Y:S08]  /*0060*/  LDC.64 R12, c[0x0][0x220] ;  /* 0x00008800ff0c7b82 */ /* 0x000f700000000a00 */
[----:B------:R-:W5:Y:S01]  /*0070*/  LDC.64 R16, c[0x0][0x230] ;  /* 0x00008c00ff107b82 */ /* 0x000f620000000a00 */
[----:B-1----:R-:W-:-:S07]  /*0080*/  SHF.L.U32 R0, R0, 0x1, RZ ;  /* 0x0000000100007819 */ /* 0x002fce00000006ff */
[----:B------:R-:W1:Y:S01]  /*0090*/  LDC.64 R6, c[0x0][0x238] ;  /* 0x00008e00ff067b82 */ /* 0x000e620000000a00 */
[----:B---3--:R-:W-:Y:S02]  /*00a0*/  SHF.R.S32.HI R3, RZ, 0x16, R5 ;  /* 0x00000016ff037819 */ /* 0x008fe40000011405 */
[----:B------:R-:W-:Y:S02]  /*00b0*/  LOP3.LUT R0, R0, 0x1fe, RZ, 0xc0, !PT ;  /* 0x000001fe00007812 */ /* 0x000fe400078ec0ff */
[----:B------:R-:W-:Y:S02]  /*00c0*/  SGXT R3, R3, 0x1 ;  /* 0x000000010303781a */ /* 0x000fe40000000200 */
[----:B------:R-:W-:-:S04]  /*00d0*/  LEA R0, R5, R0, 0x9 ;  /* 0x0000000005007211 */ /* 0x000fc800078e48ff */
[----:B------:R-:W-:-:S04]  /*00e0*/  LEA.HI R3, R3, R0, RZ, 0xa ;  /* 0x0000000003037211 */ /* 0x000fc800078f50ff */
[----:B------:R-:W-:-:S04]  /*00f0*/  SHF.R.S32.HI R3, RZ, 0xa, R3 ;  /* 0x0000000aff037819 */ /* 0x000fc80000011403 */
[----:B------:R-:W-:-:S04]  /*0100*/  LEA.HI R2, R3, R3, RZ, 0x7 ;  /* 0x0000000303027211 */ /* 0x000fc800078f38ff */
[----:B------:R-:W-:-:S04]  /*0110*/  LOP3.LUT R2, R2, 0xffffff80, RZ, 0xc0, !PT ;  /* 0xffffff8002027812 */ /* 0x000fc800078ec0ff */
[----:B------:R-:W-:Y:S02]  /*0120*/  IADD3 R19, R3, -R2, RZ ;  /* 0x8000000203137210 */ /* 0x000fe40007ffe0ff */
[----:B------:R-:W3:Y:S03]  /*0130*/  LDC.64 R2, c[0x0][0x210] ;  /* 0x00008400ff027b82 */ /* 0x000ee60000000a00 */
[----:B--2---:R-:W-:-:S05]  /*0140*/  IMAD.WIDE R14, R19, 0x4, R14 ;  /* 0x00000004130e7825 */ /* 0x004fca00078e020e */
[----:B------:R-:W2:Y:S01]  /*0150*/  LDG.E.EL R18, desc[UR4][R14.64] ;  /* 0x000000040e127981 */ /* 0x000ea2000c2e1900 */
[----:B----4-:R-:W-:-:S04]  /*0160*/  IMAD.WIDE R10, R19, 0x4, R10 ;  /* 0x00000004130a7825 */ /* 0x010fc800078e020a */
[C---:B-----5:R-:W-:Y:S01]  /*0170*/  IMAD.WIDE R12, R19.reuse, 0x4, R12 ;  /* 0x00000004130c7825 */ /* 0x060fe200078e020c */
[----:B------:R4:W5:Y:S04]  /*0180*/  LDG.E.EL R8, desc[UR4][R10.64] ;  /* 0x000000040a087981 */ /* 0x000968000c2e1900 */
[----:B------:R1:W5:Y:S01]  /*0190*/  LDG.E.EL R9, desc[UR4][R12.64] ;  /* 0x000000040c097981 */ /* 0x000362000c2e1900 */
[----:B---3--:R-:W-:Y:S01]  /*01a0*/  IMAD.WIDE R2, R0, 0x4, R2 ;  /* 0x0000000400027825 */ /* 0x008fe200078e0202 */
[----:B------:R-:W-:Y:S01]  /*01b0*/  HFMA2.MMA R20, -RZ, RZ, 1.625, 0 ;  /* 0x3e800000ff147435 */ /* 0x000fe200000001ff */
[----:B----4-:R-:W3:Y:S03]  /*01c0*/  LDC.64 R10, c[0x0][0x248] ;  /* 0x00009200ff0a7b82 */ /* 0x010ee60000000a00 */
[----:B------:R-:W5:Y:S01]  /*01d0*/  LDG.E.64 R4, desc[UR4][R2.64] ;  /* 0x0000000402047981 */ /* 0x000f62000c1e1b00 */
[----:B0-----:R-:W-:-:S04]  /*01e0*/  IMAD.WIDE R16, R19, 0x4, R16 ;  /* 0x0000000413107825 */ /* 0x001fc800078e0210 */
[----:B-1----:R-:W-:Y:S01]  /*01f0*/  IMAD.WIDE R6, R19, 0x4, R6 ;  /* 0x0000000413067825 */ /* 0x002fe200078e0206 */
[----:B------:R0:W4:Y:S01]  /*0200*/  LDG.E.EL R14, desc[UR4][R16.64] ;  /* 0x00000004100e7981 */ /* 0x000122000c2e1900 */
[----:B------:R-:W1:Y:S03]  /*0210*/  LDC.64 R12, c[0x0][0x240] ;  /* 0x00009000ff0c7b82 */ /* 0x000e660000000a00 */
[----:B------:R0:W4:Y:S02]  /*0220*/  LDG.E.EL R15, desc[UR4][R6.64] ;  /* 0x00000004060f7981 */ /* 0x000124000c2e1900 */
[----:B0-----:R-:W-:-:S03]  /*0230*/  SHF.R.S32.HI R17, RZ, 0x1f, R0 ;  /* 0x0000001fff117819 */ /* 0x001fc60000011400 */
[----:B------:R-:W0:Y:S01]  /*0240*/  LDC.64 R6, c[0x0][0x250] ;  /* 0x00009400ff067b82 */ /* 0x000e220000000a00 */
[----:B------:R-:W-:-:S04]  /*0250*/  LEA.HI R17, R17, R0, RZ, 0x11 ;  /* 0x0000000011117211 */ /* 0x000fc800078f88ff */
[C---:B------:R-:W-:Y:S02]  /*0260*/  SHF.L.U32 R16, R17.reuse, 0x2, RZ ;  /* 0x0000000211107819 */ /* 0x040fe400000006ff */
[----:B------:R-:W-:Y:S02]  /*0270*/  LOP3.LUT R17, R17, 0xfffe0000, RZ, 0xc0, !PT ;  /* 0xfffe000011117812 */ /* 0x000fe400078ec0ff */
[----:B------:R-:W-:-:S04]  /*0280*/  LOP3.LUT R16, R16, 0xfff80000, RZ, 0xc0, !PT ;  /* 0xfff8000010107812 */ /* 0x000fc800078ec0ff */
[----:B------:R-:W-:Y:S01]  /*0290*/  IADD3 R16, R16, R0, -R17 ;  /* 0x0000000010107210 */ /* 0x000fe20007ffe811 */
[----:B-1----:R-:W-:-:S03]  /*02a0*/  IMAD.WIDE R12, R0, 0x4, R12 ;  /* 0x00000004000c7825 */ /* 0x002fc600078e020c */
[----:B------:R-:W-:Y:S01]  /*02b0*/  IADD3 R17, R17, R16, RZ ;  /* 0x0000001011117210 */ /* 0x000fe20007ffe0ff */
[----:B---3--:R-:W-:-:S04]  /*02c0*/  IMAD.WIDE R10, R16, 0x4, R10 ;  /* 0x00000004100a7825 */ /* 0x008fc800078e020a */
[----:B0-----:R-:W-:-:S04]  /*02d0*/  IMAD.WIDE R6, R17, 0x4, R6 ;  /* 0x0000000411067825 */ /* 0x001fc800078e0206 */
[----:B--2---:R-:W-:-:S04]  /*02e0*/  FADD R18, R18, 9.9999997473787516356e-06 ;  /* 0x3727c5ac12127421 */ /* 0x004fc80000000000 */
[----:B------:R-:W0:Y:S02]  /*02f0*/  MUFU.SQRT R19, R18 ;  /* 0x0000001200137308 */ /* 0x000e240000002000 */
[C---:B0-----:R-:W-:Y:S02]  /*0300*/  FSETP.GT.AND P0, PT, R19.reuse, 8.50705917302346158658e+37, PT ;  /* 0x7e8000001300780b */ /* 0x041fe40003f04000 */
[----:B------:R-:W-:-:S11]  /*0310*/  FSETP.GEU.AND P1, PT, R19, 1.175494350822287508e-38, PT ;  /* 0x008000001300780b */ /* 0x000fd60003f2e000 */
[----:B------:R-:W-:-:S04]  /*0320*/  @P0 FMUL R19, R19, 0.25 ;  /* 0x3e80000013130820 */ /* 0x000fc80000400000 */
[----:B------:R-:W-:-:S06]  /*0330*/  @!P1 FMUL R19, R19, 16777216 ;  /* 0x4b80000013139820 */ /* 0x000fcc0000400000 */
[----:B------:R-:W0:Y:S01]  /*0340*/  MUFU.RCP R19, R19 ;  /* 0x0000001300137308 */ /* 0x000e220000001000 */
[----:B------:R-:W-:Y:S01]  /*0350*/  FSEL R20, R20, 1, P0 ;  /* 0x3f80000014147808 */ /* 0x000fe20000000000 */
[--C-:B-----5:R-:W-:Y:S01]  /*0360*/  FADD R4, R4, R8.reuse ;  /* 0x0000000804047221 */ /* 0x120fe20000000000 */
[----:B------:R-:W-:-:S03]  /*0370*/  FADD R5, R5, R8 ;  /* 0x0000000805057221 */ /* 0x000fc60000000000 */
[----:B------:R-:W-:Y:S01]  /*0380*/  @!P1 FMUL R20, R20, 16777216 ;  /* 0x4b80000014149820 */ /* 0x000fe20000400000 */
[C---:B------:R-:W-:Y:S01]  /*0390*/  FADD R8, -R9.reuse, R4 ;  /* 0x0000000409087221 */ /* 0x040fe20000000100 */
[----:B------:R-:W-:Y:S02]  /*03a0*/  FADD R9, -R9, R5 ;  /* 0x0000000509097221 */ /* 0x000fe40000000100 */
[----:B0-----:R-:W-:-:S04]  /*03b0*/  FMUL R20, R19, R20 ;  /* 0x0000001413147220 */ /* 0x001fc80000400000 */
[-C--:B------:R-:W-:Y:S01]  /*03c0*/  FMUL R8, R8, R20.reuse ;  /* 0x0000001408087220 */ /* 0x080fe20000400000 */
[----:B------:R-:W-:-:S03]  /*03d0*/  FMUL R20, R9, R20 ;  /* 0x0000001409147220 */ /* 0x000fc60000400000 */
[C-C-:B----4-:R-:W-:Y:S01]  /*03e0*/  FFMA R8, R14.reuse, R8, R15.reuse ;  /* 0x000000080e087223 */ /* 0x150fe2000000000f */
[----:B------:R-:W-:-:S04]  /*03f0*/  FFMA R20, R14, R20, R15 ;  /* 0x000000140e147223 */ /* 0x000fc8000000000f */
[----:B------:R-:W-:Y:S02]  /*0400*/  FSETP.GEU.AND P0, PT, R8, RZ, PT ;  /* 0x000000ff0800720b */ /* 0x000fe40003f0e000 */
[----:B------:R-:W-:Y:S02]  /*0410*/  FSETP.GEU.AND P1, PT, R20, RZ, PT ;  /* 0x000000ff1400720b */ /* 0x000fe40003f2e000 */
[----:B------:R-:W-:Y:S02]  /*0420*/  FSEL R8, R8, RZ, P0 ;  /* 0x000000ff08087208 */ /* 0x000fe40000000000 */
[----:B------:R-:W-:Y:S01]  /*0430*/  FSEL R9, R20, RZ, P1 ;  /* 0x000000ff14097208 */ /* 0x000fe20000800000 */
[----:B------:R-:W-:Y:S04]  /*0440*/  STG.E.64 desc[UR4][R2.64], R4 ;  /* 0x0000000402007986 */ /* 0x000fe8000c101b04 */
[----:B------:R-:W-:Y:S04]  /*0450*/  STG.E.64 desc[UR4][R12.64], R8 ;  /* 0x000000080c007986 */ /* 0x000fe8000c101b04 */
[----:B------:R-:W-:Y:S04]  /*0460*/  STG.E.64 desc[UR4][R10.64], R8 ;  /* 0x000000080a007986 */ /* 0x000fe8000c101b04 */
[----:B------:R-:W-:Y:S01]  /*0470*/  STG.E.64 desc[UR4][R6.64], R8 ;  /* 0x0000000806007986 */ /* 0x000fe2000c101b04 */
[----:B------:R-:W-:Y:S05]  /*0480*/  EXIT ;  /* 0x000000000000794d */ /* 0x000fea0003800000 */
.L_x_0:
[----:B------:R-:W-:-:S00]  /*0490*/  BRA `(.L_x_0) ;  /* 0xfffffffc00fc7947 */ /* 0x000fc0000383ffff */
[----:B------:R-:W-:-:S00]  /*04a0*/  NOP ;  /* 0x0000000000007918 */ /* 0x000fc00000000000 */
        /* <DEDUP_REMOVED lines=13> */
.L_x_1:


//--------------------- .nv.global.init           --------------------------
	.section	.nv.global.init,"aw",@progbits
.nv.global.init:
	.type		_$_str,@object
	.size		_$_str,(_$_str_$_2 - _$_str)
_$_str:
        /*0000*/ 	.byte	0x5f, 0x5f, 0x43, 0x55, 0x44, 0x41, 0x5f, 0x46, 0x54, 0x5a, 0x00
	.type		_$_str_$_2,@object
	.size		_$_str_$_2,(.L_1 - _$_str_$_2)
_$_str_$_2:
        /*000b*/ 	.byte	0x5f, 0x5f, 0x43, 0x55, 0x44, 0x41, 0x5f, 0x50, 0x52, 0x45, 0x43, 0x5f, 0x53, 0x51, 0x52, 0x54
        /*001b*/ 	.byte	0x00
.L_1:


//--------------------- .nv.constant0.triton_poi_fused__native_batch_norm_legit_no_training_cat_convolution_relu_4 --------------------------
	.section	.nv.constant0.triton_poi_fused__native_batch_norm_legit_no_training_cat_convolution_relu_4,"a",@progbits
	.sectionflags	@""
	.align	4
.nv.constant0.triton_poi_fused__native_batch_norm_legit_no_training_cat_convolution_relu_4:
	.zero		604
